//
// Generated by NVIDIA NVVM Compiler
//
// Compiler Build ID: CL-36424714
// Cuda compilation tools, release 13.0, V13.0.88
// Based on NVVM 20.0.0
//

.version 9.0
.target sm_100
.address_size 64

	// .globl	_Z3tCGv

.visible .entry _Z3tCGv()
{


	ret;

}


// ===== COMPILED SASS (sm_100) =====

	.target	sm_100

	.elftype	@"ET_EXEC"


//--------------------- .note.nv.tkinfo           --------------------------
	.section	.note.nv.tkinfo,"",@"SHT_NOTE"
	.sectionflags	@"SHF_NOTE_NV_TKINFO"
	.tkinfo
        /*0018*/ 	.word	0x00000002
        /*0030*/ 	.string	""
        /*0030*/ 	.string	"ptxas"
        /*0030*/ 	.string	"Cuda compilation tools, release 13.0, V13.0.88"
        /*0030*/ 	.string	"Build cuda_13.0.r13.0/compiler.36424714_0"
        /*0030*/ 	.string	"-arch sm_100 -m 64 "



//--------------------- .note.nv.cuinfo           --------------------------
	.section	.note.nv.cuinfo,"",@"SHT_NOTE"
	.sectionflags	@"SHF_NOTE_NV_CUINFO"
        /*0018*/ 	.short	0x0002
        /*001a*/ 	.short	0x0064
        /*001c*/ 	.short	0x0082
	.zero		2


//--------------------- .nv.info                  --------------------------
	.section	.nv.info,"",@"SHT_CUDA_INFO"
	.align	4


	//----- nvinfo : EIATTR_REGCOUNT
	.align		4
        /*0000*/ 	.byte	0x04, 0x2f
        /*0002*/ 	.short	(.L_1 - .L_0)
	.align		4
.L_0:
        /*0004*/ 	.word	index@(_Z3tCGv)
        /*0008*/ 	.word	0x00000004


	//----- nvinfo : EIATTR_FRAME_SIZE
	.align		4
.L_1:
        /*000c*/ 	.byte	0x04, 0x11
        /*000e*/ 	.short	(.L_3 - .L_2)
	.align		4
.L_2:
        /*0010*/ 	.word	index@(_Z3tCGv)
        /*0014*/ 	.word	0x00000000


	//----- nvinfo : EIATTR_MIN_STACK_SIZE
	.align		4
.L_3:
        /*0018*/ 	.byte	0x04, 0x12
        /*001a*/ 	.short	(.L_5 - .L_4)
	.align		4
.L_4:
        /*001c*/ 	.word	index@(_Z3tCGv)
        /*0020*/ 	.word	0x00000000
.L_5:


//--------------------- .nv.compat                --------------------------
	.section	.nv.compat,"",@"SHT_CUDA_COMPAT_INFO"
	.align	4
        /*0000*/ 	.byte	0x02, 0x09, 0x00, 0x00, 0x02, 0x02, 0x01, 0x00, 0x02, 0x05, 0x05, 0x00, 0x03, 0x07, 0x01, 0x01
        /*0010*/ 	.byte	0x02, 0x03, 0x00, 0x00, 0x02, 0x06, 0x01, 0x00, 0x04, 0x0b, 0x08, 0x00, 0x09, 0x00, 0x00, 0x00
        /*0020*/ 	.byte	0x00, 0x00, 0x00, 0x00


//--------------------- .nv.info._Z3tCGv          --------------------------
	.section	.nv.info._Z3tCGv,"",@"SHT_CUDA_INFO"
	.sectionflags	@""
	.align	4


	//----- nvinfo : EIATTR_CUDA_API_VERSION
	.align		4
        /*0000*/ 	.byte	0x04, 0x37
        /*0002*/ 	.short	(.L_7 - .L_6)
.L_6:
        /*0004*/ 	.word	0x00000082


	//----- nvinfo : EIATTR_SPARSE_MMA_MASK
	.align		4
.L_7:
        /*0008*/ 	.byte	0x03, 0x50
        /*000a*/ 	.short	0x0000


	//----- nvinfo : EIATTR_MAXREG_COUNT
	.align		4
        /*000c*/ 	.byte	0x03, 0x1b
        /*000e*/ 	.short	0x00ff


	//----- nvinfo : EIATTR_MERCURY_ISA_VERSION
	.align		4
        /*0010*/ 	.byte	0x03, 0x5f
        /*0012*/ 	.short	0x0101


	//----- nvinfo : EIATTR_VRC_CTA_INIT_COUNT
	.align		4
        /*0014*/ 	.byte	0x02, 0x4a
	.zero		1
	.zero		1


	//----- nvinfo : EIATTR_EXIT_INSTR_OFFSETS
	.align		4
        /*0018*/ 	.byte	0x04, 0x1c
        /*001a*/ 	.short	(.L_9 - .L_8)


	//   ....[0]....
.L_8:
        /*001c*/ 	.word	0x00000010


	//----- nvinfo : EIATTR_SW_WAR
	.align		4
.L_9:
        /*0020*/ 	.byte	0x04, 0x36
        /*0022*/ 	.short	(.L_11 - .L_10)
.L_10:
        /*0024*/ 	.word	0x00000008
.L_11:


//--------------------- .nv.callgraph             --------------------------
	.section	.nv.callgraph,"",@"SHT_CUDA_CALLGRAPH"
	.align	4
	.sectionentsize	8
	.align		4
        /*0000*/ 	.word	0x00000000
	.align		4
        /*0004*/ 	.word	0xffffffff
	.align		4
        /*0008*/ 	.word	0x00000000
	.align		4
        /*000c*/ 	.word	0xfffffffe
	.align		4
        /*0010*/ 	.word	0x00000000
	.align		4
        /*0014*/ 	.word	0xfffffffd
	.align		4
        /*0018*/ 	.word	0x00000000
	.align		4
        /*001c*/ 	.word	0xfffffffc


//--------------------- .text._Z3tCGv             --------------------------
	.section	.text._Z3tCGv,"ax",@progbits
	.align	128
        .global         _Z3tCGv
        .type           _Z3tCGv,@function
        .size           _Z3tCGv,(.L_x_1 - _Z3tCGv)
        .other          _Z3tCGv,@"STO_CUDA_ENTRY STV_DEFAULT"
_Z3tCGv:
.text._Z3tCGv:
[----:B------:R-:W-:Y:S01]  /*0000*/  LDC R1, c[0x0][0x37c] ;  /* 0x0000df00ff017b82 */ /* 0x000fe20000000800 */
[----:B------:R-:W-:Y:S05]  /*0010*/  EXIT ;  /* 0x000000000000794d */ /* 0x000fea0003800000 */
.L_x_0:
[----:B------:R-:W-:-:S00]  /*0020*/  BRA `(.L_x_0) ;  /* 0xfffffffc00fc7947 */ /* 0x000fc0000383ffff */
[----:B------:R-:W-:-:S00]  /*0030*/  NOP ;  /* 0x0000000000007918 */ /* 0x000fc00000000000 */
        /* <DEDUP_REMOVED lines=12> */
.L_x_1:


//--------------------- .nv.shared.reserved.0     --------------------------
	.section	.nv.shared.reserved.0,"aw",@nobits
	.weak		__nv_reservedSMEM_offset_0_alias
	.size		__nv_reservedSMEM_offset_0_alias, 0, 64
	.other		__nv_reservedSMEM_offset_0_alias,@"STO_CUDA_RESERVED_SHARED STV_DEFAULT"
__nv_reservedSMEM_offset_0_alias:
	.zero		0
	.zero		64


//--------------------- .nv.constant0._Z3tCGv     --------------------------
	.section	.nv.constant0._Z3tCGv,"a",@progbits
	.sectionflags	@""
	.align	4
.nv.constant0._Z3tCGv:
	.zero		896


//--------------------- SYMBOLS --------------------------

	.type		.nv.reservedSmem.offset0,@object
	.size		.nv.reservedSmem.offset0,0x4
